.version 6.5
.target sm_30
.address_size 64

.visible .entry prmt(
	.param .u64 input,
	.param .u64 output
)
{
	.reg .u64 	    in_addr;
    .reg .u64 	    out_addr;
    .reg .u32 	    temp1;
    .reg .u32 	    temp2;

	ld.param.u64 	in_addr, [input];
    ld.param.u64 	out_addr, [output];

    ld.u32          temp1, [in_addr];
    ld.u32          temp2, [in_addr+4];
	prmt.b32        temp2, temp1, temp2, 30212;
    st.u32          [out_addr], temp2;
	ret;
}


// ===== COMPILED SASS (sm_100) =====

	.target	sm_100

	.elftype	@"ET_EXEC"


//--------------------- .note.nv.tkinfo           --------------------------
	.section	.note.nv.tkinfo,"",@"SHT_NOTE"
	.sectionflags	@"SHF_NOTE_NV_TKINFO"
	.tkinfo
        /*0018*/ 	.word	0x00000002
        /*0030*/ 	.string	""
        /*0030*/ 	.string	"ptxas"
        /*0030*/ 	.string	"Cuda compilation tools, release 13.0, V13.0.88"
        /*0030*/ 	.string	"Build cuda_13.0.r13.0/compiler.36424714_0"
        /*0030*/ 	.string	"-arch sm_100 "



//--------------------- .note.nv.cuinfo           --------------------------
	.section	.note.nv.cuinfo,"",@"SHT_NOTE"
	.sectionflags	@"SHF_NOTE_NV_CUINFO"
        /*0018*/ 	.short	0x0002
        /*001a*/ 	.short	0x001e
        /*001c*/ 	.short	0x0082
	.zero		2


//--------------------- .nv.info                  --------------------------
	.section	.nv.info,"",@"SHT_CUDA_INFO"
	.align	4


	//----- nvinfo : EIATTR_REGCOUNT
	.align		4
        /*0000*/ 	.byte	0x04, 0x2f
        /*0002*/ 	.short	(.L_1 - .L_0)
	.align		4
.L_0:
        /*0004*/ 	.word	index@(prmt)
        /*0008*/ 	.word	0x0000000a


	//----- nvinfo : EIATTR_FRAME_SIZE
	.align		4
.L_1:
        /*000c*/ 	.byte	0x04, 0x11
        /*000e*/ 	.short	(.L_3 - .L_2)
	.align		4
.L_2:
        /*0010*/ 	.word	index@(prmt)
        /*0014*/ 	.word	0x00000000


	//----- nvinfo : EIATTR_MIN_STACK_SIZE
	.align		4
.L_3:
        /*0018*/ 	.byte	0x04, 0x12
        /*001a*/ 	.short	(.L_5 - .L_4)
	.align		4
.L_4:
        /*001c*/ 	.word	index@(prmt)
        /*0020*/ 	.word	0x00000000
.L_5:


//--------------------- .nv.compat                --------------------------
	.section	.nv.compat,"",@"SHT_CUDA_COMPAT_INFO"
	.align	4
        /*0000*/ 	.byte	0x02, 0x09, 0x00, 0x00, 0x02, 0x02, 0x01, 0x00, 0x02, 0x05, 0x05, 0x00, 0x03, 0x07, 0x01, 0x01
        /*0010*/ 	.byte	0x02, 0x03, 0x00, 0x00, 0x02, 0x06, 0x01, 0x00, 0x04, 0x0b, 0x08, 0x00, 0x09, 0x00, 0x00, 0x00
        /*0020*/ 	.byte	0x00, 0x00, 0x00, 0x00


//--------------------- .nv.info.prmt             --------------------------
	.section	.nv.info.prmt,"",@"SHT_CUDA_INFO"
	.sectionflags	@""
	.align	4


	//----- nvinfo : EIATTR_CUDA_API_VERSION
	.align		4
        /*0000*/ 	.byte	0x04, 0x37
        /*0002*/ 	.short	(.L_7 - .L_6)
.L_6:
        /*0004*/ 	.word	0x00000082


	//----- nvinfo : EIATTR_KPARAM_INFO
	.align		4
.L_7:
        /*0008*/ 	.byte	0x04, 0x17
        /*000a*/ 	.short	(.L_9 - .L_8)
.L_8:
        /*000c*/ 	.word	0x00000000
        /*0010*/ 	.short	0x0001
        /*0012*/ 	.short	0x0008
        /*0014*/ 	.byte	0x00, 0xf0, 0x21, 0x00


	//----- nvinfo : EIATTR_KPARAM_INFO
	.align		4
.L_9:
        /*0018*/ 	.byte	0x04, 0x17
        /*001a*/ 	.short	(.L_11 - .L_10)
.L_10:
        /*001c*/ 	.word	0x00000000
        /*0020*/ 	.short	0x0000
        /*0022*/ 	.short	0x0000
        /*0024*/ 	.byte	0x00, 0xf0, 0x21, 0x00


	//----- nvinfo : EIATTR_SPARSE_MMA_MASK
	.align		4
.L_11:
        /*0028*/ 	.byte	0x03, 0x50
        /*002a*/ 	.short	0x0000


	//----- nvinfo : EIATTR_MAXREG_COUNT
	.align		4
        /*002c*/ 	.byte	0x03, 0x1b
        /*002e*/ 	.short	0x00ff


	//----- nvinfo : EIATTR_MERCURY_ISA_VERSION
	.align		4
        /*0030*/ 	.byte	0x03, 0x5f
        /*0032*/ 	.short	0x0101


	//----- nvinfo : EIATTR_VRC_CTA_INIT_COUNT
	.align		4
        /*0034*/ 	.byte	0x02, 0x4a
	.zero		1
	.zero		1


	//----- nvinfo : EIATTR_EXIT_INSTR_OFFSETS
	.align		4
        /*0038*/ 	.byte	0x04, 0x1c
        /*003a*/ 	.short	(.L_13 - .L_12)


	//   ....[0]....
.L_12:
        /*003c*/ 	.word	0x00000080


	//----- nvinfo : EIATTR_CBANK_PARAM_SIZE
	.align		4
.L_13:
        /*0040*/ 	.byte	0x03, 0x19
        /*0042*/ 	.short	0x0010


	//----- nvinfo : EIATTR_PARAM_CBANK
	.align		4
        /*0044*/ 	.byte	0x04, 0x0a
        /*0046*/ 	.short	(.L_15 - .L_14)
	.align		4
.L_14:
        /*0048*/ 	.word	index@(.nv.constant0.prmt)
        /*004c*/ 	.short	0x0380
        /*004e*/ 	.short	0x0010


	//----- nvinfo : EIATTR_SW_WAR
	.align		4
.L_15:
        /*0050*/ 	.byte	0x04, 0x36
        /*0052*/ 	.short	(.L_17 - .L_16)
.L_16:
        /*0054*/ 	.word	0x00000008
.L_17:


//--------------------- .nv.callgraph             --------------------------
	.section	.nv.callgraph,"",@"SHT_CUDA_CALLGRAPH"
	.align	4
	.sectionentsize	8
	.align		4
        /*0000*/ 	.word	0x00000000
	.align		4
        /*0004*/ 	.word	0xffffffff
	.align		4
        /*0008*/ 	.word	0x00000000
	.align		4
        /*000c*/ 	.word	0xfffffffe
	.align		4
        /*0010*/ 	.word	0x00000000
	.align		4
        /*0014*/ 	.word	0xfffffffd
	.align		4
        /*0018*/ 	.word	0x00000000
	.align		4
        /*001c*/ 	.word	0xfffffffc


//--------------------- .text.prmt                --------------------------
	.section	.text.prmt,"ax",@progbits
	.align	128
        .global         prmt
        .type           prmt,@function
        .size           prmt,(.L_x_1 - prmt)
        .other          prmt,@"STO_CUDA_ENTRY STV_DEFAULT"
prmt:
.text.prmt:
[----:B------:R-:W-:Y:S08]  /*0000*/  LDC R1, c[0x0][0x37c] ;  /* 0x0000df00ff017b82 */ /* 0x000ff00000000800 */
[----:B------:R-:W0:Y:S01]  /*0010*/  LDC.64 R2, c[0x0][0x380] ;  /* 0x0000e000ff027b82 */ /* 0x000e220000000a00 */
[----:B------:R-:W0:Y:S02]  /*0020*/  LDCU.64 UR4, c[0x0][0x358] ;  /* 0x00006b00ff0477ac */ /* 0x000e240008000a00 */
[----:B0-----:R-:W2:Y:S04]  /*0030*/  LD.E R0, desc[UR4][R2.64] ;  /* 0x0000000402007980 */ /* 0x001ea8000c101900 */
[----:B------:R-:W2:Y:S01]  /*0040*/  LD.E R7, desc[UR4][R2.64+0x4] ;  /* 0x0000040402077980 */ /* 0x000ea2000c101900 */
[----:B------:R-:W0:Y:S01]  /*0050*/  LDC.64 R4, c[0x0][0x388] ;  /* 0x0000e200ff047b82 */ /* 0x000e220000000a00 */
[----:B--2---:R-:W-:-:S05]  /*0060*/  PRMT R7, R0, 0x7604, R7 ;  /* 0x0000760400077816 */ /* 0x004fca0000000007 */
[----:B0-----:R-:W-:Y:S01]  /*0070*/  ST.E desc[UR4][R4.64], R7 ;  /* 0x0000000704007985 */ /* 0x001fe2000c101904 */
[----:B------:R-:W-:Y:S05]  /*0080*/  EXIT ;  /* 0x000000000000794d */ /* 0x000fea0003800000 */
.L_x_0:
[----:B------:R-:W-:-:S00]  /*0090*/  BRA `(.L_x_0) ;  /* 0xfffffffc00fc7947 */ /* 0x000fc0000383ffff */
[----:B------:R-:W-:-:S00]  /*00a0*/  NOP ;  /* 0x0000000000007918 */ /* 0x000fc00000000000 */
        /* <DEDUP_REMOVED lines=13> */
.L_x_1:


//--------------------- .nv.shared.reserved.0     --------------------------
	.section	.nv.shared.reserved.0,"aw",@nobits
	.weak		__nv_reservedSMEM_offset_0_alias
	.size		__nv_reservedSMEM_offset_0_alias, 0, 64
	.other		__nv_reservedSMEM_offset_0_alias,@"STO_CUDA_RESERVED_SHARED STV_DEFAULT"
__nv_reservedSMEM_offset_0_alias:
	.zero		0
	.zero		64


//--------------------- .nv.constant0.prmt        --------------------------
	.section	.nv.constant0.prmt,"a",@progbits
	.sectionflags	@""
	.align	4
.nv.constant0.prmt:
	.zero		912


//--------------------- SYMBOLS --------------------------

	.type		.nv.reservedSmem.offset0,@object
	.size		.nv.reservedSmem.offset0,0x4
